	.headerflags	@"EF_CUDA_TEXMODE_UNIFIED EF_CUDA_64BIT_ADDRESS EF_CUDA_ACCELERATORS EF_CUDA_SM90 EF_CUDA_VIRTUAL_SM(EF_CUDA_SM90)"
	.elftype	@"ET_EXEC"


//--------------------- .nv.info                  --------------------------
	.section	.nv.info,"",@"SHT_CUDA_INFO"
	.align	4


	//----- nvinfo : EIATTR_REGCOUNT
	.align		4
        /*0000*/ 	.byte	0x04, 0x2f
        /*0002*/ 	.short	(.L_3 - .L_2)
	.align		4
.L_2:
        /*0004*/ 	.word	index@(triton_poi_fused__native_batch_norm_legit_no_training__prelu_kernel_5)
        /*0008*/ 	.word	0x00000020


	//----- nvinfo : EIATTR_MIN_STACK_SIZE
	.align		4
.L_3:
        /*000c*/ 	.byte	0x04, 0x12
        /*000e*/ 	.short	(.L_5 - .L_4)
	.align		4
.L_4:
        /*0010*/ 	.word	index@(triton_poi_fused__native_batch_norm_legit_no_training__prelu_kernel_5)
        /*0014*/ 	.word	0x00000000


	//----- nvinfo : EIATTR_FRAME_SIZE
	.align		4
.L_5:
        /*0018*/ 	.byte	0x04, 0x11
        /*001a*/ 	.short	(.L_7 - .L_6)
	.align		4
.L_6:
        /*001c*/ 	.word	index@(triton_poi_fused__native_batch_norm_legit_no_training__prelu_kernel_5)
        /*0020*/ 	.word	0x00000000


	//----- nvinfo : EIATTR_MIN_STACK_SIZE
	.align		4
.L_7:
        /*0024*/ 	.byte	0x04, 0x12
        /*0026*/ 	.short	(.L_9 - .L_8)
	.align		4
.L_8:
        /*0028*/ 	.word	index@(triton_poi_fused__native_batch_norm_legit_no_training__prelu_kernel_5)
        /*002c*/ 	.word	0x00000000
.L_9:


//--------------------- .nv.info.triton_poi_fused__native_batch_norm_legit_no_training__prelu_kernel_5 --------------------------
	.section	.nv.info.triton_poi_fused__native_batch_norm_legit_no_training__prelu_kernel_5,"",@"SHT_CUDA_INFO"
	.sectionflags	@""
	.align	4


	//----- nvinfo : EIATTR_CUDA_API_VERSION
	.align		4
        /*0000*/ 	.byte	0x04, 0x37
        /*0002*/ 	.short	(.L_11 - .L_10)
.L_10:
        /*0004*/ 	.word	0x0000007c


	//----- nvinfo : EIATTR_KPARAM_INFO
	.align		4
.L_11:
        /*0008*/ 	.byte	0x04, 0x17
        /*000a*/ 	.short	(.L_13 - .L_12)
.L_12:
        /*000c*/ 	.word	0x00000000
        /*0010*/ 	.short	0x0007
        /*0012*/ 	.short	0x0038
        /*0014*/ 	.byte	0x00, 0xf0, 0x11, 0x00


	//----- nvinfo : EIATTR_KPARAM_INFO
	.align		4
.L_13:
        /*0018*/ 	.byte	0x04, 0x17
        /*001a*/ 	.short	(.L_15 - .L_14)
.L_14:
        /*001c*/ 	.word	0x00000000
        /*0020*/ 	.short	0x0006
        /*0022*/ 	.short	0x0030
        /*0024*/ 	.byte	0x00, 0xf4, 0x21, 0x00


	//----- nvinfo : EIATTR_KPARAM_INFO
	.align		4
.L_15:
        /*0028*/ 	.byte	0x04, 0x17
        /*002a*/ 	.short	(.L_17 - .L_16)
.L_16:
        /*002c*/ 	.word	0x00000000
        /*0030*/ 	.short	0x0005
        /*0032*/ 	.short	0x0028
        /*0034*/ 	.byte	0x00, 0xf4, 0x21, 0x00


	//----- nvinfo : EIATTR_KPARAM_INFO
	.align		4
.L_17:
        /*0038*/ 	.byte	0x04, 0x17
        /*003a*/ 	.short	(.L_19 - .L_18)
.L_18:
        /*003c*/ 	.word	0x00000000
        /*0040*/ 	.short	0x0004
        /*0042*/ 	.short	0x0020
        /*0044*/ 	.byte	0x00, 0xf4, 0x21, 0x00


	//----- nvinfo : EIATTR_KPARAM_INFO
	.align		4
.L_19:
        /*0048*/ 	.byte	0x04, 0x17
        /*004a*/ 	.short	(.L_21 - .L_20)
.L_20:
        /*004c*/ 	.word	0x00000000
        /*0050*/ 	.short	0x0003
        /*0052*/ 	.short	0x0018
        /*0054*/ 	.byte	0x00, 0xf4, 0x21, 0x00


	//----- nvinfo : EIATTR_KPARAM_INFO
	.align		4
.L_21:
        /*0058*/ 	.byte	0x04, 0x17
        /*005a*/ 	.short	(.L_23 - .L_22)
.L_22:
        /*005c*/ 	.word	0x00000000
        /*0060*/ 	.short	0x0002
        /*0062*/ 	.short	0x0010
        /*0064*/ 	.byte	0x00, 0xf4, 0x21, 0x00


	//----- nvinfo : EIATTR_KPARAM_INFO
	.align		4
.L_23:
        /*0068*/ 	.byte	0x04, 0x17
        /*006a*/ 	.short	(.L_25 - .L_24)
.L_24:
        /*006c*/ 	.word	0x00000000
        /*0070*/ 	.short	0x0001
        /*0072*/ 	.short	0x0008
        /*0074*/ 	.byte	0x00, 0xf4, 0x21, 0x00


	//----- nvinfo : EIATTR_KPARAM_INFO
	.align		4
.L_25:
        /*0078*/ 	.byte	0x04, 0x17
        /*007a*/ 	.short	(.L_27 - .L_26)
.L_26:
        /*007c*/ 	.word	0x00000000
        /*0080*/ 	.short	0x0000
        /*0082*/ 	.short	0x0000
        /*0084*/ 	.byte	0x00, 0xf4, 0x21, 0x00


	//----- nvinfo : EIATTR_SPARSE_MMA_MASK
	.align		4
.L_27:
        /*0088*/ 	.byte	0x03, 0x50
        /*008a*/ 	.short	0x0000


	//----- nvinfo : EIATTR_MAXREG_COUNT
	.align		4
        /*008c*/ 	.byte	0x03, 0x1b
        /*008e*/ 	.short	0x00ff


	//----- nvinfo : EIATTR_EXIT_INSTR_OFFSETS
	.align		4
        /*0090*/ 	.byte	0x04, 0x1c
        /*0092*/ 	.short	(.L_29 - .L_28)


	//   ....[0]....
.L_28:
        /*0094*/ 	.word	0x00000740


	//----- nvinfo : EIATTR_REQNTID
	.align		4
.L_29:
        /*0098*/ 	.byte	0x04, 0x10
        /*009a*/ 	.short	(.L_31 - .L_30)
.L_30:
        /*009c*/ 	.word	0x00000080
        /*00a0*/ 	.word	0x00000001
        /*00a4*/ 	.word	0x00000001


	//----- nvinfo : EIATTR_CBANK_PARAM_SIZE
	.align		4
.L_31:
        /*00a8*/ 	.byte	0x03, 0x19
        /*00aa*/ 	.short	0x003c


	//----- nvinfo : EIATTR_PARAM_CBANK
	.align		4
        /*00ac*/ 	.byte	0x04, 0x0a
        /*00ae*/ 	.short	(.L_33 - .L_32)
	.align		4
.L_32:
        /*00b0*/ 	.word	index@(.nv.constant0.triton_poi_fused__native_batch_norm_legit_no_training__prelu_kernel_5)
        /*00b4*/ 	.short	0x0210
        /*00b6*/ 	.short	0x003c


	//----- nvinfo : EIATTR_SW_WAR
	.align		4
.L_33:
        /*00b8*/ 	.byte	0x04, 0x36
        /*00ba*/ 	.short	(.L_35 - .L_34)
.L_34:
        /*00bc*/ 	.word	0x00000008
.L_35:


//--------------------- .nv.callgraph             --------------------------
	.section	.nv.callgraph,"",@"SHT_CUDA_CALLGRAPH"
	.align	4
	.sectionentsize	8
	.align		4
        /*0000*/ 	.word	0x00000000
	.align		4
        /*0004*/ 	.word	0xffffffff
	.align		4
        /*0008*/ 	.word	0x00000000
	.align		4
        /*000c*/ 	.word	0xfffffffe
	.align		4
        /*0010*/ 	.word	0x00000000
	.align		4
        /*0014*/ 	.word	0xfffffffd
	.align		4
        /*0018*/ 	.word	0x00000000
	.align		4
        /*001c*/ 	.word	0xfffffffc


//--------------------- .nv.constant4             --------------------------
	.section	.nv.constant4,"a",@progbits
	.align	8
	.align		8
.nv.constant4:
        /*0000*/ 	.dword	_$_str
	.align		8
        /*0008*/ 	.dword	_$_str_$_2


//--------------------- .text.triton_poi_fused__native_batch_norm_legit_no_training__prelu_kernel_5 --------------------------
	.section	.text.triton_poi_fused__native_batch_norm_legit_no_training__prelu_kernel_5,"ax",@progbits
	.align	128
        .global         triton_poi_fused__native_batch_norm_legit_no_training__prelu_kernel_5
        .type           triton_poi_fused__native_batch_norm_legit_no_training__prelu_kernel_5,@function
        .size           triton_poi_fused__native_batch_norm_legit_no_training__prelu_kernel_5,(.L_x_1 - triton_poi_fused__native_batch_norm_legit_no_training__prelu_kernel_5)
        .other          triton_poi_fused__native_batch_norm_legit_no_training__prelu_kernel_5,@"STO_CUDA_ENTRY STV_DEFAULT"
triton_poi_fused__native_batch_norm_legit_no_training__prelu_kernel_5:
.text.triton_poi_fused__native_batch_norm_legit_no_training__prelu_kernel_5:
[----:B------:R-:W-:Y:S01]  /*0000*/  LDC R1, c[0x0][0x28] ;  /* 0x00000a00ff017b82 */ /* 0x000fe20000000800 */
[----:B------:R-:W1:Y:S07]  /*0010*/  S2R R0, SR_TID.X ;  /* 0x0000000000007919 */ /* 0x000e6e0000002100 */
[----:B------:R-:W2:Y:S01]  /*0020*/  LDC.64 R16, c[0x0][0x228] ;  /* 0x00008a00ff107b82 */ /* 0x000ea20000000a00 */
[----:B------:R-:W-:Y:S01]  /*0030*/  ULDC.64 UR4, c[0x0][0x208] ;  /* 0x0000820000047ab9 */ /* 0x000fe20000000a00 */
[----:B------:R-:W3:Y:S06]  /*0040*/  S2R R29, SR_CTAID.X ;  /* 0x00000000001d7919 */ /* 0x000eec0000002500 */
[----:B------:R-:W4:Y:S01]  /*0050*/  LDC.64 R8, c[0x0][0x220] ;  /* 0x00008800ff087b82 */ /* 0x000f220000000a00 */
[----:B-1----:R-:W-:-:S02]  /*0060*/  SHF.L.U32 R0, R0, 0x2, RZ ;  /* 0x0000000200007819 */ /* 0x002fc400000006ff */
[----:B---3--:R-:W-:Y:S02]  /*0070*/  SHF.R.S32.HI R2, RZ, 0x15, R29 ;  /* 0x00000015ff027819 */ /* 0x008fe4000001141d */
[----:B------:R-:W-:Y:S02]  /*0080*/  LOP3.LUT R0, R0, 0x1fc, RZ, 0xc0, !PT ;  /* 0x000001fc00007812 */ /* 0x000fe400078ec0ff */
[----:B------:R-:W-:Y:S02]  /*0090*/  SGXT R2, R2, 0x1 ;  /* 0x000000010202781a */ /* 0x000fe40000000200 */
[----:B------:R-:W-:-:S04]  /*00a0*/  LEA R29, R29, R0, 0xa ;  /* 0x000000001d1d7211 */ /* 0x000fc800078e50ff */
[----:B------:R-:W-:-:S04]  /*00b0*/  LEA.HI R2, R2, R29, RZ, 0x7 ;  /* 0x0000001d02027211 */ /* 0x000fc800078f38ff */
[----:B------:R-:W-:-:S04]  /*00c0*/  LOP3.LUT R2, R2, 0xffffff80, RZ, 0xc0, !PT ;  /* 0xffffff8002027812 */ /* 0x000fc800078ec0ff */
[----:B------:R-:W-:Y:S02]  /*00d0*/  IADD3 R24, R29, -R2, RZ ;  /* 0x800000021d187210 */ /* 0x000fe40007ffe0ff */
[----:B------:R-:W1:Y:S03]  /*00e0*/  LDC.64 R2, c[0x0][0x218] ;  /* 0x00008600ff027b82 */ /* 0x000e660000000a00 */
[----:B--2---:R-:W-:-:S06]  /*00f0*/  IMAD.WIDE R16, R24, 0x4, R16 ;  /* 0x0000000418107825 */ /* 0x004fcc00078e0210 */
[----:B------:R-:W2:Y:S01]  /*0100*/  LDG.E.EL.128 R16, desc[UR4][R16.64] ;  /* 0x0000000410107981 */ /* 0x000ea2000c2e1d00 */
[----:B----4-:R-:W-:-:S06]  /*0110*/  IMAD.WIDE R8, R24, 0x4, R8 ;  /* 0x0000000418087825 */ /* 0x010fcc00078e0208 */
[----:B------:R-:W3:Y:S01]  /*0120*/  LDG.E.EL.128 R8, desc[UR4][R8.64] ;  /* 0x0000000408087981 */ /* 0x000ee2000c2e1d00 */
[----:B-1----:R-:W-:-:S05]  /*0130*/  IMAD.WIDE R2, R29, 0x4, R2 ;  /* 0x000000041d027825 */ /* 0x002fca00078e0202 */
[----:B------:R-:W3:Y:S04]  /*0140*/  LDG.E.128 R4, desc[UR4][R2.64] ;  /* 0x0000000402047981 */ /* 0x000ee8000c1e1d00 */
[----:B------:R1:W4:Y:S01]  /*0150*/  LDG.E.128 R12, desc[UR4][R2.64+0x800] ;  /* 0x00080004020c7981 */ /* 0x000322000c1e1d00 */
[----:B--2---:R-:W-:-:S04]  /*0160*/  FADD R0, R16, 9.9999997473787516356e-06 ;  /* 0x3727c5ac10007421 */ /* 0x004fc80000000000 */
[----:B------:R-:W2:Y:S01]  /*0170*/  MUFU.SQRT R22, R0 ;  /* 0x0000000000167308 */ /* 0x000ea20000002000 */
[----:B------:R-:W-:Y:S01]  /*0180*/  FADD R20, R17, 9.9999997473787516356e-06 ;  /* 0x3727c5ac11147421 */ /* 0x000fe20000000000 */
[----:B------:R-:W-:Y:S01]  /*0190*/  FADD R19, R19, 9.9999997473787516356e-06 ;  /* 0x3727c5ac13137421 */ /* 0x000fe20000000000 */
[----:B------:R-:W-:Y:S01]  /*01a0*/  FADD R18, R18, 9.9999997473787516356e-06 ;  /* 0x3727c5ac12127421 */ /* 0x000fe20000000000 */
[----:B------:R-:W5:Y:S04]  /*01b0*/  LDC.64 R16, c[0x0][0x230] ;  /* 0x00008c00ff107b82 */ /* 0x000f680000000a00 */
[----:B------:R1:W1:Y:S01]  /*01c0*/  MUFU.SQRT R23, R20 ;  /* 0x0000001400177308 */ /* 0x0002620000002000 */
[C---:B--2---:R-:W-:Y:S02]  /*01d0*/  FSETP.GT.AND P6, PT, R22.reuse, 8.50705917302346158658e+37, PT ;  /* 0x7e8000001600780b */ /* 0x044fe40003fc4000 */
[----:B------:R-:W-:-:S05]  /*01e0*/  FSETP.GEU.AND P5, PT, R22, 1.175494350822287508e-38, PT ;  /* 0x008000001600780b */ /* 0x000fca0003fae000 */
[----:B------:R-:W2:Y:S01]  /*01f0*/  MUFU.SQRT R25, R18 ;  /* 0x0000001200197308 */ /* 0x000ea20000002000 */
[----:B------:R-:W-:Y:S01]  /*0200*/  HFMA2.MMA R0, -RZ, RZ, 1.625, 0 ;  /* 0x3e800000ff007435 */ /* 0x000fe200000001ff */
[----:B01----:R-:W0:Y:S01]  /*0210*/  LDC.64 R20, c[0x0][0x238] ;  /* 0x00008e00ff147b82 */ /* 0x003e220000000a00 */
[----:B------:R-:W-:-:S05]  /*0220*/  FSETP.GT.AND P4, PT, R23, 8.50705917302346158658e+37, PT ;  /* 0x7e8000001700780b */ /* 0x000fca0003f84000 */
[----:B------:R-:W1:Y:S01]  /*0230*/  MUFU.SQRT R19, R19 ;  /* 0x0000001300137308 */ /* 0x000e620000002000 */
[----:B------:R-:W-:Y:S01]  /*0240*/  @P6 FMUL R22, R22, 0.25 ;  /* 0x3e80000016166820 */ /* 0x000fe20000400000 */
[----:B------:R-:W-:-:S03]  /*0250*/  FSETP.GEU.AND P1, PT, R23, 1.175494350822287508e-38, PT ;  /* 0x008000001700780b */ /* 0x000fc60003f2e000 */
[----:B------:R-:W-:Y:S01]  /*0260*/  @!P5 FMUL R22, R22, 16777216 ;  /* 0x4b8000001616d820 */ /* 0x000fe20000400000 */
[----:B--2---:R-:W-:-:S03]  /*0270*/  FSETP.GT.AND P3, PT, R25, 8.50705917302346158658e+37, PT ;  /* 0x7e8000001900780b */ /* 0x004fc60003f64000 */
[----:B------:R-:W2:Y:S01]  /*0280*/  MUFU.RCP R2, R22 ;  /* 0x0000001600027308 */ /* 0x000ea20000001000 */
[----:B------:R-:W-:Y:S01]  /*0290*/  @P4 FMUL R23, R23, 0.25 ;  /* 0x3e80000017174820 */ /* 0x000fe20000400000 */
[----:B------:R-:W-:Y:S02]  /*02a0*/  FSEL R27, R0, 1, P6 ;  /* 0x3f800000001b7808 */ /* 0x000fe40003000000 */
[----:B-1----:R-:W-:Y:S02]  /*02b0*/  FSETP.GT.AND P2, PT, R19, 8.50705917302346158658e+37, PT ;  /* 0x7e8000001300780b */ /* 0x002fe40003f44000 */
[----:B------:R-:W-:Y:S01]  /*02c0*/  @!P1 FMUL R23, R23, 16777216 ;  /* 0x4b80000017179820 */ /* 0x000fe20000400000 */
[----:B------:R-:W-:Y:S02]  /*02d0*/  FSETP.GEU.AND P0, PT, R25, 1.175494350822287508e-38, PT ;  /* 0x008000001900780b */ /* 0x000fe40003f0e000 */
[----:B------:R-:W-:Y:S01]  /*02e0*/  FSETP.GEU.AND P6, PT, R19, 1.175494350822287508e-38, PT ;  /* 0x008000001300780b */ /* 0x000fe20003fce000 */
[----:B------:R1:W1:Y:S01]  /*02f0*/  MUFU.RCP R18, R23 ;  /* 0x0000001700127308 */ /* 0x0002620000001000 */
[----:B------:R-:W-:Y:S01]  /*0300*/  @!P5 FMUL R27, R27, 16777216 ;  /* 0x4b8000001b1bd820 */ /* 0x000fe20000400000 */
[----:B------:R-:W-:-:S03]  /*0310*/  @P3 FMUL R25, R25, 0.25 ;  /* 0x3e80000019193820 */ /* 0x000fc60000400000 */
[----:B--2---:R-:W-:Y:S01]  /*0320*/  FMUL R2, R2, R27 ;  /* 0x0000001b02027220 */ /* 0x004fe20000400000 */
[----:B------:R-:W-:Y:S01]  /*0330*/  FSEL R27, R0, 1, P4 ;  /* 0x3f800000001b7808 */ /* 0x000fe20002000000 */
[----:B------:R-:W-:-:S03]  /*0340*/  @P2 FMUL R19, R19, 0.25 ;  /* 0x3e80000013132820 */ /* 0x000fc60000400000 */
[----:B------:R-:W-:Y:S02]  /*0350*/  @!P0 FMUL R25, R25, 16777216 ;  /* 0x4b80000019198820 */ /* 0x000fe40000400000 */
[----:B------:R-:W-:Y:S01]  /*0360*/  @!P6 FMUL R19, R19, 16777216 ;  /* 0x4b8000001313e820 */ /* 0x000fe20000400000 */
[----:B------:R-:W-:Y:S01]  /*0370*/  @!P1 FMUL R27, R27, 16777216 ;  /* 0x4b8000001b1b9820 */ /* 0x000fe20000400000 */
[----:B------:R-:W2:Y:S01]  /*0380*/  MUFU.RCP R3, R25 ;  /* 0x0000001900037308 */ /* 0x000ea20000001000 */
[C---:B------:R-:W-:Y:S02]  /*0390*/  FSEL R22, R0.reuse, 1, P3 ;  /* 0x3f80000000167808 */ /* 0x040fe40001800000 */
[----:B-1----:R-:W-:Y:S01]  /*03a0*/  FSEL R23, R0, 1, P2 ;  /* 0x3f80000000177808 */ /* 0x002fe20001000000 */
[----:B------:R-:W-:Y:S02]  /*03b0*/  FMUL R0, R18, R27 ;  /* 0x0000001b12007220 */ /* 0x000fe40000400000 */
[----:B------:R-:W1:Y:S02]  /*03c0*/  LDC.64 R26, c[0x0][0x240] ;  /* 0x00009000ff1a7b82 */ /* 0x000e640000000a00 */
[----:B------:R2:W3:Y:S01]  /*03d0*/  MUFU.RCP R28, R19 ;  /* 0x00000013001c7308 */ /* 0x0004e20000001000 */
[----:B------:R-:W-:Y:S01]  /*03e0*/  @!P0 FMUL R22, R22, 16777216 ;  /* 0x4b80000016168820 */ /* 0x000fe20000400000 */
[----:B------:R-:W-:Y:S01]  /*03f0*/  @!P6 FMUL R23, R23, 16777216 ;  /* 0x4b8000001717e820 */ /* 0x000fe20000400000 */
[----:B-----5:R-:W-:-:S04]  /*0400*/  IMAD.WIDE R16, R24, 0x4, R16 ;  /* 0x0000000418107825 */ /* 0x020fc800078e0210 */
[----:B0-----:R-:W-:-:S04]  /*0410*/  IMAD.WIDE R20, R24, 0x4, R20 ;  /* 0x0000000418147825 */ /* 0x001fc800078e0214 */
[----:B--2---:R-:W-:Y:S01]  /*0420*/  FMUL R3, R3, R22 ;  /* 0x0000001603037220 */ /* 0x004fe20000400000 */
[----:B------:R-:W2:Y:S01]  /*0430*/  LDG.E.EL.128 R16, desc[UR4][R16.64] ;  /* 0x0000000410107981 */ /* 0x000ea2000c2e1d00 */
[----:B---3--:R-:W-:-:S03]  /*0440*/  FMUL R28, R28, R23 ;  /* 0x000000171c1c7220 */ /* 0x008fc60000400000 */
[----:B------:R-:W2:Y:S01]  /*0450*/  LDG.E.EL.128 R20, desc[UR4][R20.64] ;  /* 0x0000000414147981 */ /* 0x000ea2000c2e1d00 */
[----:B-1----:R-:W-:-:S06]  /*0460*/  IMAD.WIDE R26, R24, 0x4, R26 ;  /* 0x00000004181a7825 */ /* 0x002fcc00078e021a */
[----:B------:R-:W3:Y:S01]  /*0470*/  LDG.E.EL.128 R24, desc[UR4][R26.64] ;  /* 0x000000041a187981 */ /* 0x000ee2000c2e1d00 */
[--C-:B------:R-:W-:Y:S01]  /*0480*/  FADD R7, R7, -R11.reuse ;  /* 0x8000000b07077221 */ /* 0x100fe20000000000 */
[----:B----4-:R-:W-:Y:S01]  /*0490*/  FADD R15, R15, -R11 ;  /* 0x8000000b0f0f7221 */ /* 0x010fe20000000000 */
[--C-:B------:R-:W-:Y:S01]  /*04a0*/  FADD R4, R4, -R8.reuse ;  /* 0x8000000804047221 */ /* 0x100fe20000000000 */
[----:B------:R-:W-:Y:S01]  /*04b0*/  FADD R12, R12, -R8 ;  /* 0x800000080c0c7221 */ /* 0x000fe20000000000 */
[C---:B------:R-:W-:Y:S01]  /*04c0*/  FMUL R8, R28.reuse, R7 ;  /* 0x000000071c087220 */ /* 0x040fe20000400000 */
[----:B------:R-:W-:Y:S01]  /*04d0*/  FMUL R28, R28, R15 ;  /* 0x0000000f1c1c7220 */ /* 0x000fe20000400000 */
[----:B------:R-:W-:Y:S01]  /*04e0*/  FMUL R15, R2, R4 ;  /* 0x00000004020f7220 */ /* 0x000fe20000400000 */
[--C-:B------:R-:W-:Y:S01]  /*04f0*/  FADD R6, R6, -R10.reuse ;  /* 0x8000000a06067221 */ /* 0x100fe20000000000 */
[--C-:B------:R-:W-:Y:S01]  /*0500*/  FADD R5, R5, -R9.reuse ;  /* 0x8000000905057221 */ /* 0x100fe20000000000 */
[----:B------:R-:W-:Y:S01]  /*0510*/  FADD R14, R14, -R10 ;  /* 0x8000000a0e0e7221 */ /* 0x000fe20000000000 */
[----:B------:R-:W-:Y:S01]  /*0520*/  FADD R13, R13, -R9 ;  /* 0x800000090d0d7221 */ /* 0x000fe20000000000 */
[C---:B------:R-:W-:Y:S01]  /*0530*/  FMUL R7, R3.reuse, R6 ;  /* 0x0000000603077220 */ /* 0x040fe20000400000 */
[----:B------:R-:W-:Y:S01]  /*0540*/  FMUL R11, R2, R12 ;  /* 0x0000000c020b7220 */ /* 0x000fe20000400000 */
[----:B------:R-:W-:Y:S01]  /*0550*/  FMUL R9, R3, R14 ;  /* 0x0000000e03097220 */ /* 0x000fe20000400000 */
[C---:B------:R-:W-:Y:S01]  /*0560*/  FMUL R6, R0.reuse, R5 ;  /* 0x0000000500067220 */ /* 0x040fe20000400000 */
[----:B------:R-:W0:Y:S01]  /*0570*/  LDC.64 R2, c[0x0][0x210] ;  /* 0x00008400ff027b82 */ /* 0x000e220000000a00 */
[----:B------:R-:W-:Y:S01]  /*0580*/  FMUL R0, R0, R13 ;  /* 0x0000000d00007220 */ /* 0x000fe20000400000 */
[----:B0-----:R-:W-:-:S04]  /*0590*/  IMAD.WIDE R2, R29, 0x4, R2 ;  /* 0x000000041d027825 */ /* 0x001fc800078e0202 */
[----:B--2---:R-:W-:-:S05]  /*05a0*/  FFMA R4, R16, R15, R20 ;  /* 0x0000000f10047223 */ /* 0x004fca0000000014 */
[----:B------:R-:W-:Y:S01]  /*05b0*/  FSETP.GT.AND P6, PT, R4, RZ, PT ;  /* 0x000000ff0400720b */ /* 0x000fe20003fc4000 */
[----:B------:R-:W-:Y:S01]  /*05c0*/  FFMA R5, R17, R6, R21 ;  /* 0x0000000611057223 */ /* 0x000fe20000000015 */
[----:B------:R-:W-:Y:S01]  /*05d0*/  FFMA R6, R18, R7, R22 ;  /* 0x0000000712067223 */ /* 0x000fe20000000016 */
[----:B------:R-:W-:Y:S01]  /*05e0*/  FFMA R7, R19, R8, R23 ;  /* 0x0000000813077223 */ /* 0x000fe20000000017 */
[----:B------:R-:W-:Y:S01]  /*05f0*/  FFMA R16, R16, R11, R20 ;  /* 0x0000000b10107223 */ /* 0x000fe20000000014 */
[----:B------:R-:W-:Y:S01]  /*0600*/  FFMA R17, R17, R0, R21 ;  /* 0x0000000011117223 */ /* 0x000fe20000000015 */
[----:B------:R-:W-:Y:S01]  /*0610*/  FFMA R18, R18, R9, R22 ;  /* 0x0000000912127223 */ /* 0x000fe20000000016 */
[----:B------:R-:W-:Y:S01]  /*0620*/  FFMA R19, R19, R28, R23 ;  /* 0x0000001c13137223 */ /* 0x000fe20000000017 */
[----:B------:R-:W-:Y:S02]  /*0630*/  FSETP.GT.AND P1, PT, R5, RZ, PT ;  /* 0x000000ff0500720b */ /* 0x000fe40003f24000 */
[----:B------:R-:W-:-:S02]  /*0640*/  FSETP.GT.AND P0, PT, R16, RZ, PT ;  /* 0x000000ff1000720b */ /* 0x000fc40003f04000 */
[----:B------:R-:W-:Y:S01]  /*0650*/  FSETP.GT.AND P2, PT, R17, RZ, PT ;  /* 0x000000ff1100720b */ /* 0x000fe20003f44000 */
[----:B---3--:R-:W-:Y:S01]  /*0660*/  @!P6 FMUL R4, R24, R4 ;  /* 0x000000041804e220 */ /* 0x008fe20000400000 */
[----:B------:R-:W-:Y:S02]  /*0670*/  FSETP.GT.AND P3, PT, R6, RZ, PT ;  /* 0x000000ff0600720b */ /* 0x000fe40003f64000 */
[----:B------:R-:W-:Y:S02]  /*0680*/  FSETP.GT.AND P4, PT, R18, RZ, PT ;  /* 0x000000ff1200720b */ /* 0x000fe40003f84000 */
[----:B------:R-:W-:Y:S02]  /*0690*/  FSETP.GT.AND P5, PT, R7, RZ, PT ;  /* 0x000000ff0700720b */ /* 0x000fe40003fa4000 */
[----:B------:R-:W-:Y:S01]  /*06a0*/  FSETP.GT.AND P6, PT, R19, RZ, PT ;  /* 0x000000ff1300720b */ /* 0x000fe20003fc4000 */
[----:B------:R-:W-:Y:S02]  /*06b0*/  @!P1 FMUL R5, R25, R5 ;  /* 0x0000000519059220 */ /* 0x000fe40000400000 */
[----:B------:R-:W-:-:S02]  /*06c0*/  @!P0 FMUL R16, R24, R16 ;  /* 0x0000001018108220 */ /* 0x000fc40000400000 */
[----:B------:R-:W-:Y:S02]  /*06d0*/  @!P2 FMUL R17, R25, R17 ;  /* 0x000000111911a220 */ /* 0x000fe40000400000 */
[C---:B------:R-:W-:Y:S02]  /*06e0*/  @!P3 FMUL R6, R26.reuse, R6 ;  /* 0x000000061a06b220 */ /* 0x040fe40000400000 */
[----:B------:R-:W-:Y:S02]  /*06f0*/  @!P4 FMUL R18, R26, R18 ;  /* 0x000000121a12c220 */ /* 0x000fe40000400000 */
[C---:B------:R-:W-:Y:S02]  /*0700*/  @!P5 FMUL R7, R27.reuse, R7 ;  /* 0x000000071b07d220 */ /* 0x040fe40000400000 */
[----:B------:R-:W-:-:S03]  /*0710*/  @!P6 FMUL R19, R27, R19 ;  /* 0x000000131b13e220 */ /* 0x000fc60000400000 */
[----:B------:R-:W-:Y:S04]  /*0720*/  STG.E.128 desc[UR4][R2.64], R4 ;  /* 0x0000000402007986 */ /* 0x000fe8000c101d04 */
[----:B------:R-:W-:Y:S01]  /*0730*/  STG.E.128 desc[UR4][R2.64+0x800], R16 ;  /* 0x0008001002007986 */ /* 0x000fe2000c101d04 */
[----:B------:R-:W-:Y:S05]  /*0740*/  EXIT ;  /* 0x000000000000794d */ /* 0x000fea0003800000 */
.L_x_0:
[----:B------:R-:W-:-:S00]  /*0750*/  BRA `(.L_x_0) ;  /* 0xfffffffc00fc7947 */ /* 0x000fc0000383ffff */
[----:B------:R-:W-:-:S00]  /*0760*/  NOP ;  /* 0x0000000000007918 */ /* 0x000fc00000000000 */
        /* <DEDUP_REMOVED lines=9> */
.L_x_1:


//--------------------- .nv.global.init           --------------------------
	.section	.nv.global.init,"aw",@progbits
.nv.global.init:
	.type		_$_str,@object
	.size		_$_str,(_$_str_$_2 - _$_str)
_$_str:
        /*0000*/ 	.byte	0x5f, 0x5f, 0x43, 0x55, 0x44, 0x41, 0x5f, 0x46, 0x54, 0x5a, 0x00
	.type		_$_str_$_2,@object
	.size		_$_str_$_2,(.L_1 - _$_str_$_2)
_$_str_$_2:
        /*000b*/ 	.byte	0x5f, 0x5f, 0x43, 0x55, 0x44, 0x41, 0x5f, 0x50, 0x52, 0x45, 0x43, 0x5f, 0x53, 0x51, 0x52, 0x54
        /*001b*/ 	.byte	0x00
.L_1:


//--------------------- .nv.constant0.triton_poi_fused__native_batch_norm_legit_no_training__prelu_kernel_5 --------------------------
	.section	.nv.constant0.triton_poi_fused__native_batch_norm_legit_no_training__prelu_kernel_5,"a",@progbits
	.sectionflags	@""
	.align	4
.nv.constant0.triton_poi_fused__native_batch_norm_legit_no_training__prelu_kernel_5:
	.zero		588
